//
// Generated by NVIDIA NVVM Compiler
//
// Compiler Build ID: CL-36424714
// Cuda compilation tools, release 13.0, V13.0.88
// Based on NVVM 20.0.0
//

.version 9.0
.target sm_100
.address_size 64

	// .globl	_Z11helloKernelv
.extern .func  (.param .b32 func_retval0) vprintf
(
	.param .b64 vprintf_param_0,
	.param .b64 vprintf_param_1
)
;
.global .align 1 .b8 $str[32] = {104, 101, 108, 108, 111, 32, 102, 114, 111, 109, 32, 98, 108, 111, 99, 107, 32, 37, 100, 44, 32, 116, 104, 114, 101, 97, 100, 32, 37, 100, 10};

.visible .entry _Z11helloKernelv()
{
	.local .align 8 .b8 	__local_depot0[8];
	.reg .b64 	%SP;
	.reg .b64 	%SPL;
	.reg .b32 	%r<5>;
	.reg .b64 	%rd<5>;

	mov.u64 	%SPL, __local_depot0;
	cvta.local.u64 	%SP, %SPL;
	add.u64 	%rd1, %SP, 0;
	add.u64 	%rd2, %SPL, 0;
	mov.u32 	%r1, %ctaid.x;
	mov.u32 	%r2, %tid.x;
	st.local.v2.u32 	[%rd2], {%r1, %r2};
	mov.u64 	%rd3, $str;
	cvta.global.u64 	%rd4, %rd3;
	{ // callseq 0, 0
	.param .b64 param0;
	st.param.b64 	[param0], %rd4;
	.param .b64 param1;
	st.param.b64 	[param1], %rd1;
	.param .b32 retval0;
	call.uni (retval0), 
	vprintf, 
	(
	param0, 
	param1
	);
	ld.param.b32 	%r3, [retval0];
	} // callseq 0
	ret;

}


// ===== COMPILED SASS (sm_100) =====

	.target	sm_100

	.elftype	@"ET_EXEC"


//--------------------- .note.nv.tkinfo           --------------------------
	.section	.note.nv.tkinfo,"",@"SHT_NOTE"
	.sectionflags	@"SHF_NOTE_NV_TKINFO"
	.tkinfo
        /*0018*/ 	.word	0x00000002
        /*0030*/ 	.string	""
        /*0030*/ 	.string	"ptxas"
        /*0030*/ 	.string	"Cuda compilation tools, release 13.0, V13.0.88"
        /*0030*/ 	.string	"Build cuda_13.0.r13.0/compiler.36424714_0"
        /*0030*/ 	.string	"-arch sm_100 -m 64 "



//--------------------- .note.nv.cuinfo           --------------------------
	.section	.note.nv.cuinfo,"",@"SHT_NOTE"
	.sectionflags	@"SHF_NOTE_NV_CUINFO"
        /*0018*/ 	.short	0x0002
        /*001a*/ 	.short	0x0064
        /*001c*/ 	.short	0x0082
	.zero		2


//--------------------- .nv.info                  --------------------------
	.section	.nv.info,"",@"SHT_CUDA_INFO"
	.align	4


	//----- nvinfo : EIATTR_REGCOUNT
	.align		4
        /*0000*/ 	.byte	0x04, 0x2f
        /*0002*/ 	.short	(.L_2 - .L_1)
	.align		4
.L_1:
        /*0004*/ 	.word	index@(_Z11helloKernelv)
        /*0008*/ 	.word	0x00000018


	//----- nvinfo : EIATTR_FRAME_SIZE
	.align		4
.L_2:
        /*000c*/ 	.byte	0x04, 0x11
        /*000e*/ 	.short	(.L_4 - .L_3)
	.align		4
.L_3:
        /*0010*/ 	.word	index@(_Z11helloKernelv)
        /*0014*/ 	.word	0x00000008


	//----- nvinfo : EIATTR_MIN_STACK_SIZE
	.align		4
.L_4:
        /*0018*/ 	.byte	0x04, 0x12
        /*001a*/ 	.short	(.L_6 - .L_5)
	.align		4
.L_5:
        /*001c*/ 	.word	index@(_Z11helloKernelv)
        /*0020*/ 	.word	0x00000008
.L_6:


//--------------------- .nv.compat                --------------------------
	.section	.nv.compat,"",@"SHT_CUDA_COMPAT_INFO"
	.align	4
        /*0000*/ 	.byte	0x02, 0x09, 0x00, 0x00, 0x02, 0x02, 0x01, 0x00, 0x02, 0x05, 0x05, 0x00, 0x03, 0x07, 0x01, 0x01
        /*0010*/ 	.byte	0x02, 0x03, 0x00, 0x00, 0x02, 0x06, 0x01, 0x00, 0x04, 0x0b, 0x08, 0x00, 0x09, 0x00, 0x00, 0x00
        /*0020*/ 	.byte	0x00, 0x00, 0x00, 0x00


//--------------------- .nv.info._Z11helloKernelv --------------------------
	.section	.nv.info._Z11helloKernelv,"",@"SHT_CUDA_INFO"
	.sectionflags	@""
	.align	4


	//----- nvinfo : EIATTR_CUDA_API_VERSION
	.align		4
        /*0000*/ 	.byte	0x04, 0x37
        /*0002*/ 	.short	(.L_8 - .L_7)
.L_7:
        /*0004*/ 	.word	0x00000082


	//----- nvinfo : EIATTR_SPARSE_MMA_MASK
	.align		4
.L_8:
        /*0008*/ 	.byte	0x03, 0x50
        /*000a*/ 	.short	0x0000


	//----- nvinfo : EIATTR_MAXREG_COUNT
	.align		4
        /*000c*/ 	.byte	0x03, 0x1b
        /*000e*/ 	.short	0x00ff


	//----- nvinfo : EIATTR_EXTERNS
	.align		4
        /*0010*/ 	.byte	0x04, 0x0f
        /*0012*/ 	.short	(.L_10 - .L_9)


	//   ....[0]....
	.align		4
.L_9:
        /*0014*/ 	.word	index@(vprintf)


	//----- nvinfo : EIATTR_MERCURY_ISA_VERSION
	.align		4
.L_10:
        /*0018*/ 	.byte	0x03, 0x5f
        /*001a*/ 	.short	0x0101


	//----- nvinfo : EIATTR_VRC_CTA_INIT_COUNT
	.align		4
        /*001c*/ 	.byte	0x02, 0x4a
	.zero		1
	.zero		1


	//----- nvinfo : EIATTR_SYSCALL_OFFSETS
	.align		4
        /*0020*/ 	.byte	0x04, 0x46
        /*0022*/ 	.short	(.L_12 - .L_11)


	//   ....[0]....
.L_11:
        /*0024*/ 	.word	0x000000f0


	//----- nvinfo : EIATTR_EXIT_INSTR_OFFSETS
	.align		4
.L_12:
        /*0028*/ 	.byte	0x04, 0x1c
        /*002a*/ 	.short	(.L_14 - .L_13)


	//   ....[0]....
.L_13:
        /*002c*/ 	.word	0x00000100


	//----- nvinfo : EIATTR_SW_WAR
	.align		4
.L_14:
        /*0030*/ 	.byte	0x04, 0x36
        /*0032*/ 	.short	(.L_16 - .L_15)
.L_15:
        /*0034*/ 	.word	0x00000008
.L_16:


//--------------------- .nv.callgraph             --------------------------
	.section	.nv.callgraph,"",@"SHT_CUDA_CALLGRAPH"
	.align	4
	.sectionentsize	8
	.align		4
        /*0000*/ 	.word	0x00000000
	.align		4
        /*0004*/ 	.word	0xffffffff
	.align		4
        /*0008*/ 	.word	index@(_Z11helloKernelv)
	.align		4
        /*000c*/ 	.word	index@(vprintf)
	.align		4
        /*0010*/ 	.word	0x00000000
	.align		4
        /*0014*/ 	.word	0xfffffffe
	.align		4
        /*0018*/ 	.word	0x00000000
	.align		4
        /*001c*/ 	.word	0xfffffffd
	.align		4
        /*0020*/ 	.word	0x00000000
	.align		4
        /*0024*/ 	.word	0xfffffffc


//--------------------- .nv.constant4             --------------------------
	.section	.nv.constant4,"a",@progbits
	.align	8
	.align		8
.nv.constant4:
        /*0000*/ 	.dword	vprintf
	.align		8
        /*0008*/ 	.dword	$str


//--------------------- .text._Z11helloKernelv    --------------------------
	.section	.text._Z11helloKernelv,"ax",@progbits
	.align	128
        .global         _Z11helloKernelv
        .type           _Z11helloKernelv,@function
        .size           _Z11helloKernelv,(.L_x_2 - _Z11helloKernelv)
        .other          _Z11helloKernelv,@"STO_CUDA_ENTRY STV_DEFAULT"
_Z11helloKernelv:
.text._Z11helloKernelv:
[----:B------:R-:W0:Y:S01]  /*0000*/  LDC R1, c[0x0][0x37c] ;  /* 0x0000df00ff017b82 */ /* 0x000e220000000800 */
[----:B------:R-:W1:Y:S01]  /*0010*/  S2R R8, SR_CTAID.X ;  /* 0x0000000000087919 */ /* 0x000e620000002500 */
[----:B0-----:R-:W-:Y:S01]  /*0020*/  VIADD R1, R1, 0xfffffff8 ;  /* 0xfffffff801017836 */ /* 0x001fe20000000000 */
[----:B------:R-:W-:Y:S01]  /*0030*/  MOV R0, 0x0 ;  /* 0x0000000000007802 */ /* 0x000fe20000000f00 */
[----:B------:R-:W0:Y:S01]  /*0040*/  LDCU UR4, c[0x0][0x2f8] ;  /* 0x00005f00ff0477ac */ /* 0x000e220008000800 */
[----:B------:R-:W1:Y:S03]  /*0050*/  S2R R9, SR_TID.X ;  /* 0x0000000000097919 */ /* 0x000e660000002100 */
[----:B------:R2:W3:Y:S01]  /*0060*/  LDC.64 R2, c[0x4][R0] ;  /* 0x0100000000027b82 */ /* 0x0004e20000000a00 */
[----:B------:R-:W4:Y:S01]  /*0070*/  LDCU.64 UR6, c[0x4][0x8] ;  /* 0x01000100ff0677ac */ /* 0x000f220008000a00 */
[----:B------:R-:W5:Y:S01]  /*0080*/  LDCU UR5, c[0x0][0x2fc] ;  /* 0x00005f80ff0577ac */ /* 0x000f620008000800 */
[----:B0-----:R-:W-:Y:S01]  /*0090*/  IADD3 R6, P0, PT, R1, UR4, RZ ;  /* 0x0000000401067c10 */ /* 0x001fe2000ff1e0ff */
[----:B----4-:R-:W-:Y:S01]  /*00a0*/  IMAD.U32 R4, RZ, RZ, UR6 ;  /* 0x00000006ff047e24 */ /* 0x010fe2000f8e00ff */
[----:B------:R-:W-:-:S03]  /*00b0*/  MOV R5, UR7 ;  /* 0x0000000700057c02 */ /* 0x000fc60008000f00 */
[----:B-----5:R-:W-:Y:S01]  /*00c0*/  IMAD.X R7, RZ, RZ, UR5, P0 ;  /* 0x00000005ff077e24 */ /* 0x020fe200080e06ff */
[----:B-1----:R2:W-:Y:S07]  /*00d0*/  STL.64 [R1], R8 ;  /* 0x0000000801007387 */ /* 0x0025ee0000100a00 */
[----:B------:R-:W-:-:S07]  /*00e0*/  LEPC R20, `(.L_x_0) ;  /* 0x000000001014794e */ /* 0x000fce0000000000 */
[----:B--23--:R-:W-:Y:S05]  /*00f0*/  CALL.ABS.NOINC R2 ;  /* 0x0000000002007343 */ /* 0x00cfea0003c00000 */
.L_x_0:
[----:B------:R-:W-:Y:S05]  /*0100*/  EXIT ;  /* 0x000000000000794d */ /* 0x000fea0003800000 */
.L_x_1:
[----:B------:R-:W-:-:S00]  /*0110*/  BRA `(.L_x_1) ;  /* 0xfffffffc00fc7947 */ /* 0x000fc0000383ffff */
[----:B------:R-:W-:-:S00]  /*0120*/  NOP ;  /* 0x0000000000007918 */ /* 0x000fc00000000000 */
        /* <DEDUP_REMOVED lines=13> */
.L_x_2:


//--------------------- .nv.global.init           --------------------------
	.section	.nv.global.init,"aw",@progbits
.nv.global.init:
	.type		$str,@object
	.size		$str,(.L_0 - $str)
$str:
        /*0000*/ 	.byte	0x68, 0x65, 0x6c, 0x6c, 0x6f, 0x20, 0x66, 0x72, 0x6f, 0x6d, 0x20, 0x62, 0x6c, 0x6f, 0x63, 0x6b
        /*0010*/ 	.byte	0x20, 0x25, 0x64, 0x2c, 0x20, 0x74, 0x68, 0x72, 0x65, 0x61, 0x64, 0x20, 0x25, 0x64, 0x0a, 0x00
.L_0:


//--------------------- .nv.shared.reserved.0     --------------------------
	.section	.nv.shared.reserved.0,"aw",@nobits
	.weak		__nv_reservedSMEM_offset_0_alias
	.size		__nv_reservedSMEM_offset_0_alias, 0, 64
	.other		__nv_reservedSMEM_offset_0_alias,@"STO_CUDA_RESERVED_SHARED STV_DEFAULT"
__nv_reservedSMEM_offset_0_alias:
	.zero		0
	.zero		64


//--------------------- .nv.constant0._Z11helloKernelv --------------------------
	.section	.nv.constant0._Z11helloKernelv,"a",@progbits
	.sectionflags	@""
	.align	4
.nv.constant0._Z11helloKernelv:
	.zero		896


//--------------------- SYMBOLS --------------------------

	.type		.nv.reservedSmem.offset0,@object
	.size		.nv.reservedSmem.offset0,0x4
	.type		vprintf,@function
